	.headerflags	@"EF_CUDA_TEXMODE_UNIFIED EF_CUDA_64BIT_ADDRESS EF_CUDA_ACCELERATORS EF_CUDA_SM90 EF_CUDA_VIRTUAL_SM(EF_CUDA_SM90)"
	.elftype	@"ET_EXEC"


//--------------------- .nv.info                  --------------------------
	.section	.nv.info,"",@"SHT_CUDA_INFO"
	.align	4


	//----- nvinfo : EIATTR_REGCOUNT
	.align		4
        /*0000*/ 	.byte	0x04, 0x2f
        /*0002*/ 	.short	(.L_3 - .L_2)
	.align		4
.L_2:
        /*0004*/ 	.word	index@(triton_poi_fused__native_batch_norm_legit_no_training_convolution_31)
        /*0008*/ 	.word	0x00000013


	//----- nvinfo : EIATTR_MIN_STACK_SIZE
	.align		4
.L_3:
        /*000c*/ 	.byte	0x04, 0x12
        /*000e*/ 	.short	(.L_5 - .L_4)
	.align		4
.L_4:
        /*0010*/ 	.word	index@(triton_poi_fused__native_batch_norm_legit_no_training_convolution_31)
        /*0014*/ 	.word	0x00000000


	//----- nvinfo : EIATTR_FRAME_SIZE
	.align		4
.L_5:
        /*0018*/ 	.byte	0x04, 0x11
        /*001a*/ 	.short	(.L_7 - .L_6)
	.align		4
.L_6:
        /*001c*/ 	.word	index@(triton_poi_fused__native_batch_norm_legit_no_training_convolution_31)
        /*0020*/ 	.word	0x00000000


	//----- nvinfo : EIATTR_MIN_STACK_SIZE
	.align		4
.L_7:
        /*0024*/ 	.byte	0x04, 0x12
        /*0026*/ 	.short	(.L_9 - .L_8)
	.align		4
.L_8:
        /*0028*/ 	.word	index@(triton_poi_fused__native_batch_norm_legit_no_training_convolution_31)
        /*002c*/ 	.word	0x00000000
.L_9:


//--------------------- .nv.info.triton_poi_fused__native_batch_norm_legit_no_training_convolution_31 --------------------------
	.section	.nv.info.triton_poi_fused__native_batch_norm_legit_no_training_convolution_31,"",@"SHT_CUDA_INFO"
	.sectionflags	@""
	.align	4


	//----- nvinfo : EIATTR_CUDA_API_VERSION
	.align		4
        /*0000*/ 	.byte	0x04, 0x37
        /*0002*/ 	.short	(.L_11 - .L_10)
.L_10:
        /*0004*/ 	.word	0x0000007c


	//----- nvinfo : EIATTR_KPARAM_INFO
	.align		4
.L_11:
        /*0008*/ 	.byte	0x04, 0x17
        /*000a*/ 	.short	(.L_13 - .L_12)
.L_12:
        /*000c*/ 	.word	0x00000000
        /*0010*/ 	.short	0x0007
        /*0012*/ 	.short	0x0038
        /*0014*/ 	.byte	0x00, 0xf0, 0x11, 0x00


	//----- nvinfo : EIATTR_KPARAM_INFO
	.align		4
.L_13:
        /*0018*/ 	.byte	0x04, 0x17
        /*001a*/ 	.short	(.L_15 - .L_14)
.L_14:
        /*001c*/ 	.word	0x00000000
        /*0020*/ 	.short	0x0006
        /*0022*/ 	.short	0x0030
        /*0024*/ 	.byte	0x00, 0xf4, 0x21, 0x00


	//----- nvinfo : EIATTR_KPARAM_INFO
	.align		4
.L_15:
        /*0028*/ 	.byte	0x04, 0x17
        /*002a*/ 	.short	(.L_17 - .L_16)
.L_16:
        /*002c*/ 	.word	0x00000000
        /*0030*/ 	.short	0x0005
        /*0032*/ 	.short	0x0028
        /*0034*/ 	.byte	0x00, 0xf4, 0x21, 0x00


	//----- nvinfo : EIATTR_KPARAM_INFO
	.align		4
.L_17:
        /*0038*/ 	.byte	0x04, 0x17
        /*003a*/ 	.short	(.L_19 - .L_18)
.L_18:
        /*003c*/ 	.word	0x00000000
        /*0040*/ 	.short	0x0004
        /*0042*/ 	.short	0x0020
        /*0044*/ 	.byte	0x00, 0xf4, 0x21, 0x00


	//----- nvinfo : EIATTR_KPARAM_INFO
	.align		4
.L_19:
        /*0048*/ 	.byte	0x04, 0x17
        /*004a*/ 	.short	(.L_21 - .L_20)
.L_20:
        /*004c*/ 	.word	0x00000000
        /*0050*/ 	.short	0x0003
        /*0052*/ 	.short	0x0018
        /*0054*/ 	.byte	0x00, 0xf4, 0x21, 0x00


	//----- nvinfo : EIATTR_KPARAM_INFO
	.align		4
.L_21:
        /*0058*/ 	.byte	0x04, 0x17
        /*005a*/ 	.short	(.L_23 - .L_22)
.L_22:
        /*005c*/ 	.word	0x00000000
        /*0060*/ 	.short	0x0002
        /*0062*/ 	.short	0x0010
        /*0064*/ 	.byte	0x00, 0xf4, 0x21, 0x00


	//----- nvinfo : EIATTR_KPARAM_INFO
	.align		4
.L_23:
        /*0068*/ 	.byte	0x04, 0x17
        /*006a*/ 	.short	(.L_25 - .L_24)
.L_24:
        /*006c*/ 	.word	0x00000000
        /*0070*/ 	.short	0x0001
        /*0072*/ 	.short	0x0008
        /*0074*/ 	.byte	0x00, 0xf4, 0x21, 0x00


	//----- nvinfo : EIATTR_KPARAM_INFO
	.align		4
.L_25:
        /*0078*/ 	.byte	0x04, 0x17
        /*007a*/ 	.short	(.L_27 - .L_26)
.L_26:
        /*007c*/ 	.word	0x00000000
        /*0080*/ 	.short	0x0000
        /*0082*/ 	.short	0x0000
        /*0084*/ 	.byte	0x00, 0xf4, 0x21, 0x00


	//----- nvinfo : EIATTR_SPARSE_MMA_MASK
	.align		4
.L_27:
        /*0088*/ 	.byte	0x03, 0x50
        /*008a*/ 	.short	0x0000


	//----- nvinfo : EIATTR_MAXREG_COUNT
	.align		4
        /*008c*/ 	.byte	0x03, 0x1b
        /*008e*/ 	.short	0x00ff


	//----- nvinfo : EIATTR_EXIT_INSTR_OFFSETS
	.align		4
        /*0090*/ 	.byte	0x04, 0x1c
        /*0092*/ 	.short	(.L_29 - .L_28)


	//   ....[0]....
.L_28:
        /*0094*/ 	.word	0x00000300


	//----- nvinfo : EIATTR_REQNTID
	.align		4
.L_29:
        /*0098*/ 	.byte	0x04, 0x10
        /*009a*/ 	.short	(.L_31 - .L_30)
.L_30:
        /*009c*/ 	.word	0x00000080
        /*00a0*/ 	.word	0x00000001
        /*00a4*/ 	.word	0x00000001


	//----- nvinfo : EIATTR_CBANK_PARAM_SIZE
	.align		4
.L_31:
        /*00a8*/ 	.byte	0x03, 0x19
        /*00aa*/ 	.short	0x003c


	//----- nvinfo : EIATTR_PARAM_CBANK
	.align		4
        /*00ac*/ 	.byte	0x04, 0x0a
        /*00ae*/ 	.short	(.L_33 - .L_32)
	.align		4
.L_32:
        /*00b0*/ 	.word	index@(.nv.constant0.triton_poi_fused__native_batch_norm_legit_no_training_convolution_31)
        /*00b4*/ 	.short	0x0210
        /*00b6*/ 	.short	0x003c


	//----- nvinfo : EIATTR_SW_WAR
	.align		4
.L_33:
        /*00b8*/ 	.byte	0x04, 0x36
        /*00ba*/ 	.short	(.L_35 - .L_34)
.L_34:
        /*00bc*/ 	.word	0x00000008
.L_35:


//--------------------- .nv.callgraph             --------------------------
	.section	.nv.callgraph,"",@"SHT_CUDA_CALLGRAPH"
	.align	4
	.sectionentsize	8
	.align		4
        /*0000*/ 	.word	0x00000000
	.align		4
        /*0004*/ 	.word	0xffffffff
	.align		4
        /*0008*/ 	.word	0x00000000
	.align		4
        /*000c*/ 	.word	0xfffffffe
	.align		4
        /*0010*/ 	.word	0x00000000
	.align		4
        /*0014*/ 	.word	0xfffffffd
	.align		4
        /*0018*/ 	.word	0x00000000
	.align		4
        /*001c*/ 	.word	0xfffffffc


//--------------------- .nv.constant4             --------------------------
	.section	.nv.constant4,"a",@progbits
	.align	8
	.align		8
.nv.constant4:
        /*0000*/ 	.dword	_$_str
	.align		8
        /*0008*/ 	.dword	_$_str_$_2


//--------------------- .text.triton_poi_fused__native_batch_norm_legit_no_training_convolution_31 --------------------------
	.section	.text.triton_poi_fused__native_batch_norm_legit_no_training_convolution_31,"ax",@progbits
	.align	128
        .global         triton_poi_fused__native_batch_norm_legit_no_training_convolution_31
        .type           triton_poi_fused__native_batch_norm_legit_no_training_convolution_31,@function
        .size           triton_poi_fused__native_batch_norm_legit_no_training_convolution_31,(.L_x_1 - triton_poi_fused__native_batch_norm_legit_no_training_convolution_31)
        .other          triton_poi_fused__native_batch_norm_legit_no_training_convolution_31,@"STO_CUDA_ENTRY STV_DEFAULT"
triton_poi_fused__native_batch_norm_legit_no_training_convolution_31:
.text.triton_poi_fused__native_batch_norm_legit_no_training_convolution_31:
[----:B------:R-:W-:Y:S01]  /*0000*/  LDC R1, c[0x0][0x28] ;  /* 0x00000a00ff017b82 */ /* 0x000fe20000000800 */
[----:B------:R-:W1:Y:S07]  /*0010*/  S2R R0, SR_TID.X ;  /* 0x0000000000007919 */ /* 0x000e6e0000002100 */
[----:B------:R-:W2:Y:S01]  /*0020*/  LDC.64 R10, c[0x0][0x228] ;  /* 0x00008a00ff0a7b82 */ /* 0x000ea20000000a00 */
[----:B------:R-:W-:Y:S01]  /*0030*/  ULDC.64 UR4, c[0x0][0x208] ;  /* 0x0000820000047ab9 */ /* 0x000fe20000000a00 */
[----:B------:R-:W3:Y:S06]  /*0040*/  S2R R3, SR_CTAID.X ;  /* 0x0000000000037919 */ /* 0x000eec0000002500 */
[----:B------:R-:W4:Y:S08]  /*0050*/  LDC.64 R6, c[0x0][0x218] ;  /* 0x00008600ff067b82 */ /* 0x000f300000000a00 */
[----:B------:R-:W5:Y:S08]  /*0060*/  LDC.64 R8, c[0x0][0x220] ;  /* 0x00008800ff087b82 */ /* 0x000f700000000a00 */
[----:B------:R-:W5:Y:S01]  /*0070*/  LDC.64 R12, c[0x0][0x230] ;  /* 0x00008c00ff0c7b82 */ /* 0x000f620000000a00 */
[----:B-1----:R-:W-:-:S07]  /*0080*/  LOP3.LUT R0, R0, 0x7f, RZ, 0xc0, !PT ;  /* 0x0000007f00007812 */ /* 0x002fce00078ec0ff */
[----:B------:R-:W1:Y:S01]  /*0090*/  LDC.64 R4, c[0x0][0x238] ;  /* 0x00008e00ff047b82 */ /* 0x000e620000000a00 */
[----:B---3--:R-:W-:Y:S02]  /*00a0*/  SHF.R.S32.HI R2, RZ, 0x18, R3 ;  /* 0x00000018ff027819 */ /* 0x008fe40000011403 */
[----:B------:R-:W-:Y:S02]  /*00b0*/  LEA R0, R3, R0, 0x7 ;  /* 0x0000000003007211 */ /* 0x000fe400078e38ff */
[----:B------:R-:W-:-:S04]  /*00c0*/  SGXT R3, R2, 0x1 ;  /* 0x000000010203781a */ /* 0x000fc80000000200 */
[----:B------:R-:W-:-:S04]  /*00d0*/  LEA.HI R3, R3, R0, RZ, 0x9 ;  /* 0x0000000003037211 */ /* 0x000fc800078f48ff */
[----:B------:R-:W-:-:S04]  /*00e0*/  LOP3.LUT R3, R3, 0xfffffe00, RZ, 0xc0, !PT ;  /* 0xfffffe0003037812 */ /* 0x000fc800078ec0ff */
[----:B------:R-:W-:Y:S02]  /*00f0*/  IADD3 R15, R0, -R3, RZ ;  /* 0x80000003000f7210 */ /* 0x000fe40007ffe0ff */
[----:B------:R-:W3:Y:S03]  /*0100*/  LDC.64 R2, c[0x0][0x210] ;  /* 0x00008400ff027b82 */ /* 0x000ee60000000a00 */
[----:B--2---:R-:W-:-:S05]  /*0110*/  IMAD.WIDE R10, R15, 0x4, R10 ;  /* 0x000000040f0a7825 */ /* 0x004fca00078e020a */
[----:B------:R2:W2:Y:S01]  /*0120*/  LDG.E.EL R16, desc[UR4][R10.64] ;  /* 0x000000040a107981 */ /* 0x0004a2000c2e1900 */
[----:B----4-:R-:W-:-:S04]  /*0130*/  IMAD.WIDE R6, R15, 0x4, R6 ;  /* 0x000000040f067825 */ /* 0x010fc800078e0206 */
[C---:B-----5:R-:W-:Y:S02]  /*0140*/  IMAD.WIDE R8, R15.reuse, 0x4, R8 ;  /* 0x000000040f087825 */ /* 0x060fe400078e0208 */
[----:B------:R4:W5:Y:S02]  /*0150*/  LDG.E.EL R7, desc[UR4][R6.64] ;  /* 0x0000000406077981 */ /* 0x000964000c2e1900 */
[----:B---3--:R-:W-:Y:S02]  /*0160*/  IMAD.WIDE R2, R0, 0x4, R2 ;  /* 0x0000000400027825 */ /* 0x008fe400078e0202 */
[----:B------:R-:W3:Y:S04]  /*0170*/  LDG.E.EL R8, desc[UR4][R8.64] ;  /* 0x0000000408087981 */ /* 0x000ee8000c2e1900 */
[----:B------:R-:W5:Y:S01]  /*0180*/  LDG.E R14, desc[UR4][R2.64] ;  /* 0x00000004020e7981 */ /* 0x000f62000c1e1900 */
[----:B0-2---:R-:W-:-:S04]  /*0190*/  IMAD.WIDE R10, R15, 0x4, R12 ;  /* 0x000000040f0a7825 */ /* 0x005fc800078e020c */
[----:B-1----:R-:W-:Y:S02]  /*01a0*/  IMAD.WIDE R12, R15, 0x4, R4 ;  /* 0x000000040f0c7825 */ /* 0x002fe400078e0204 */
[----:B------:R-:W2:Y:S01]  /*01b0*/  LDG.E.EL R10, desc[UR4][R10.64] ;  /* 0x000000040a0a7981 */ /* 0x000ea2000c2e1900 */
[----:B----4-:R-:W-:Y:S01]  /*01c0*/  HFMA2.MMA R6, -RZ, RZ, 1.625, 0 ;  /* 0x3e800000ff067435 */ /* 0x010fe200000001ff */
[----:B------:R-:W0:Y:S02]  /*01d0*/  LDC.64 R4, c[0x0][0x240] ;  /* 0x00009000ff047b82 */ /* 0x000e240000000a00 */
[----:B------:R-:W2:Y:S01]  /*01e0*/  LDG.E.EL R13, desc[UR4][R12.64] ;  /* 0x000000040c0d7981 */ /* 0x000ea2000c2e1900 */
[----:B0-----:R-:W-:-:S04]  /*01f0*/  IMAD.WIDE R4, R0, 0x4, R4 ;  /* 0x0000000400047825 */ /* 0x001fc800078e0204 */
[----:B------:R-:W-:-:S04]  /*0200*/  FADD R16, R16, 9.9999997473787516356e-06 ;  /* 0x3727c5ac10107421 */ /* 0x000fc80000000000 */
[----:B------:R-:W0:Y:S02]  /*0210*/  MUFU.SQRT R15, R16 ;  /* 0x00000010000f7308 */ /* 0x000e240000002000 */
[C---:B0-----:R-:W-:Y:S02]  /*0220*/  FSETP.GT.AND P0, PT, R15.reuse, 8.50705917302346158658e+37, PT ;  /* 0x7e8000000f00780b */ /* 0x041fe40003f04000 */
[----:B------:R-:W-:-:S11]  /*0230*/  FSETP.GEU.AND P1, PT, R15, 1.175494350822287508e-38, PT ;  /* 0x008000000f00780b */ /* 0x000fd60003f2e000 */
[----:B------:R-:W-:-:S04]  /*0240*/  @P0 FMUL R15, R15, 0.25 ;  /* 0x3e8000000f0f0820 */ /* 0x000fc80000400000 */
[----:B------:R-:W-:-:S06]  /*0250*/  @!P1 FMUL R15, R15, 16777216 ;  /* 0x4b8000000f0f9820 */ /* 0x000fcc0000400000 */
[----:B------:R-:W0:Y:S01]  /*0260*/  MUFU.RCP R15, R15 ;  /* 0x0000000f000f7308 */ /* 0x000e220000001000 */
[----:B------:R-:W-:Y:S01]  /*0270*/  FSEL R6, R6, 1, P0 ;  /* 0x3f80000006067808 */ /* 0x000fe20000000000 */
[----:B-----5:R-:W-:-:S04]  /*0280*/  FADD R7, R14, R7 ;  /* 0x000000070e077221 */ /* 0x020fc80000000000 */
[----:B------:R-:W-:Y:S01]  /*0290*/  @!P1 FMUL R6, R6, 16777216 ;  /* 0x4b80000006069820 */ /* 0x000fe20000400000 */
[----:B---3--:R-:W-:-:S03]  /*02a0*/  FADD R8, -R8, R7 ;  /* 0x0000000708087221 */ /* 0x008fc60000000100 */
[----:B0-----:R-:W-:-:S04]  /*02b0*/  FMUL R9, R15, R6 ;  /* 0x000000060f097220 */ /* 0x001fc80000400000 */
[----:B------:R-:W-:-:S04]  /*02c0*/  FMUL R8, R8, R9 ;  /* 0x0000000908087220 */ /* 0x000fc80000400000 */
[----:B--2---:R-:W-:Y:S01]  /*02d0*/  FFMA R13, R10, R8, R13 ;  /* 0x000000080a0d7223 */ /* 0x004fe2000000000d */
[----:B------:R-:W-:Y:S04]  /*02e0*/  STG.E desc[UR4][R2.64], R7 ;  /* 0x0000000702007986 */ /* 0x000fe8000c101904 */
[----:B------:R-:W-:Y:S01]  /*02f0*/  STG.E desc[UR4][R4.64], R13 ;  /* 0x0000000d04007986 */ /* 0x000fe2000c101904 */
[----:B------:R-:W-:Y:S05]  /*0300*/  EXIT ;  /* 0x000000000000794d */ /* 0x000fea0003800000 */
.L_x_0:
[----:B------:R-:W-:-:S00]  /*0310*/  BRA `(.L_x_0) ;  /* 0xfffffffc00fc7947 */ /* 0x000fc0000383ffff */
[----:B------:R-:W-:-:S00]  /*0320*/  NOP ;  /* 0x0000000000007918 */ /* 0x000fc00000000000 */
        /* <DEDUP_REMOVED lines=13> */
.L_x_1:


//--------------------- .nv.global.init           --------------------------
	.section	.nv.global.init,"aw",@progbits
.nv.global.init:
	.type		_$_str,@object
	.size		_$_str,(_$_str_$_2 - _$_str)
_$_str:
        /*0000*/ 	.byte	0x5f, 0x5f, 0x43, 0x55, 0x44, 0x41, 0x5f, 0x46, 0x54, 0x5a, 0x00
	.type		_$_str_$_2,@object
	.size		_$_str_$_2,(.L_1 - _$_str_$_2)
_$_str_$_2:
        /*000b*/ 	.byte	0x5f, 0x5f, 0x43, 0x55, 0x44, 0x41, 0x5f, 0x50, 0x52, 0x45, 0x43, 0x5f, 0x53, 0x51, 0x52, 0x54
        /*001b*/ 	.byte	0x00
.L_1:


//--------------------- .nv.constant0.triton_poi_fused__native_batch_norm_legit_no_training_convolution_31 --------------------------
	.section	.nv.constant0.triton_poi_fused__native_batch_norm_legit_no_training_convolution_31,"a",@progbits
	.sectionflags	@""
	.align	4
.nv.constant0.triton_poi_fused__native_batch_norm_legit_no_training_convolution_31:
	.zero		588
